//
// Generated by NVIDIA NVVM Compiler
//
// Compiler Build ID: CL-36424714
// Cuda compilation tools, release 13.0, V13.0.88
// Based on NVVM 20.0.0
//

.version 9.0
.target sm_100
.address_size 64

	// .globl	_Z6kernelv
.extern .func  (.param .b32 func_retval0) vprintf
(
	.param .b64 vprintf_param_0,
	.param .b64 vprintf_param_1
)
;
.global .align 1 .b8 $str[12] = {104, 101, 108, 108, 111, 32, 99, 117, 100, 97, 10};

.visible .entry _Z6kernelv()
{
	.reg .b32 	%r<3>;
	.reg .b64 	%rd<3>;

	mov.u64 	%rd1, $str;
	cvta.global.u64 	%rd2, %rd1;
	{ // callseq 0, 0
	.param .b64 param0;
	st.param.b64 	[param0], %rd2;
	.param .b64 param1;
	st.param.b64 	[param1], 0;
	.param .b32 retval0;
	call.uni (retval0), 
	vprintf, 
	(
	param0, 
	param1
	);
	ld.param.b32 	%r1, [retval0];
	} // callseq 0
	bar.sync 	0;
	ret;

}


// ===== COMPILED SASS (sm_100) =====

	.target	sm_100

	.elftype	@"ET_EXEC"


//--------------------- .note.nv.tkinfo           --------------------------
	.section	.note.nv.tkinfo,"",@"SHT_NOTE"
	.sectionflags	@"SHF_NOTE_NV_TKINFO"
	.tkinfo
        /*0018*/ 	.word	0x00000002
        /*0030*/ 	.string	""
        /*0030*/ 	.string	"ptxas"
        /*0030*/ 	.string	"Cuda compilation tools, release 13.0, V13.0.88"
        /*0030*/ 	.string	"Build cuda_13.0.r13.0/compiler.36424714_0"
        /*0030*/ 	.string	"-arch sm_100 -m 64 "



//--------------------- .note.nv.cuinfo           --------------------------
	.section	.note.nv.cuinfo,"",@"SHT_NOTE"
	.sectionflags	@"SHF_NOTE_NV_CUINFO"
        /*0018*/ 	.short	0x0002
        /*001a*/ 	.short	0x0064
        /*001c*/ 	.short	0x0082
	.zero		2


//--------------------- .nv.info                  --------------------------
	.section	.nv.info,"",@"SHT_CUDA_INFO"
	.align	4


	//----- nvinfo : EIATTR_REGCOUNT
	.align		4
        /*0000*/ 	.byte	0x04, 0x2f
        /*0002*/ 	.short	(.L_2 - .L_1)
	.align		4
.L_1:
        /*0004*/ 	.word	index@(_Z6kernelv)
        /*0008*/ 	.word	0x00000018


	//----- nvinfo : EIATTR_FRAME_SIZE
	.align		4
.L_2:
        /*000c*/ 	.byte	0x04, 0x11
        /*000e*/ 	.short	(.L_4 - .L_3)
	.align		4
.L_3:
        /*0010*/ 	.word	index@(_Z6kernelv)
        /*0014*/ 	.word	0x00000000


	//----- nvinfo : EIATTR_MIN_STACK_SIZE
	.align		4
.L_4:
        /*0018*/ 	.byte	0x04, 0x12
        /*001a*/ 	.short	(.L_6 - .L_5)
	.align		4
.L_5:
        /*001c*/ 	.word	index@(_Z6kernelv)
        /*0020*/ 	.word	0x00000000
.L_6:


//--------------------- .nv.compat                --------------------------
	.section	.nv.compat,"",@"SHT_CUDA_COMPAT_INFO"
	.align	4
        /*0000*/ 	.byte	0x02, 0x09, 0x00, 0x00, 0x02, 0x02, 0x01, 0x00, 0x02, 0x05, 0x05, 0x00, 0x03, 0x07, 0x01, 0x01
        /*0010*/ 	.byte	0x02, 0x03, 0x00, 0x00, 0x02, 0x06, 0x01, 0x00, 0x04, 0x0b, 0x08, 0x00, 0x09, 0x00, 0x00, 0x00
        /*0020*/ 	.byte	0x00, 0x00, 0x00, 0x00


//--------------------- .nv.info._Z6kernelv       --------------------------
	.section	.nv.info._Z6kernelv,"",@"SHT_CUDA_INFO"
	.sectionflags	@""
	.align	4


	//----- nvinfo : EIATTR_CUDA_API_VERSION
	.align		4
        /*0000*/ 	.byte	0x04, 0x37
        /*0002*/ 	.short	(.L_8 - .L_7)
.L_7:
        /*0004*/ 	.word	0x00000082


	//----- nvinfo : EIATTR_SPARSE_MMA_MASK
	.align		4
.L_8:
        /*0008*/ 	.byte	0x03, 0x50
        /*000a*/ 	.short	0x0000


	//----- nvinfo : EIATTR_MAXREG_COUNT
	.align		4
        /*000c*/ 	.byte	0x03, 0x1b
        /*000e*/ 	.short	0x00ff


	//----- nvinfo : EIATTR_NUM_BARRIERS
	.align		4
        /*0010*/ 	.byte	0x02, 0x4c
        /*0012*/ 	.byte	0x01
	.zero		1


	//----- nvinfo : EIATTR_EXTERNS
	.align		4
        /*0014*/ 	.byte	0x04, 0x0f
        /*0016*/ 	.short	(.L_10 - .L_9)


	//   ....[0]....
	.align		4
.L_9:
        /*0018*/ 	.word	index@(vprintf)


	//----- nvinfo : EIATTR_MERCURY_ISA_VERSION
	.align		4
.L_10:
        /*001c*/ 	.byte	0x03, 0x5f
        /*001e*/ 	.short	0x0101


	//----- nvinfo : EIATTR_VRC_CTA_INIT_COUNT
	.align		4
        /*0020*/ 	.byte	0x02, 0x4a
	.zero		1
	.zero		1


	//----- nvinfo : EIATTR_SYSCALL_OFFSETS
	.align		4
        /*0024*/ 	.byte	0x04, 0x46
        /*0026*/ 	.short	(.L_12 - .L_11)


	//   ....[0]....
.L_11:
        /*0028*/ 	.word	0x00000080


	//----- nvinfo : EIATTR_EXIT_INSTR_OFFSETS
	.align		4
.L_12:
        /*002c*/ 	.byte	0x04, 0x1c
        /*002e*/ 	.short	(.L_14 - .L_13)


	//   ....[0]....
.L_13:
        /*0030*/ 	.word	0x000000b0


	//----- nvinfo : EIATTR_SW_WAR
	.align		4
.L_14:
        /*0034*/ 	.byte	0x04, 0x36
        /*0036*/ 	.short	(.L_16 - .L_15)
.L_15:
        /*0038*/ 	.word	0x00000008
.L_16:


//--------------------- .nv.callgraph             --------------------------
	.section	.nv.callgraph,"",@"SHT_CUDA_CALLGRAPH"
	.align	4
	.sectionentsize	8
	.align		4
        /*0000*/ 	.word	0x00000000
	.align		4
        /*0004*/ 	.word	0xffffffff
	.align		4
        /*0008*/ 	.word	index@(_Z6kernelv)
	.align		4
        /*000c*/ 	.word	index@(vprintf)
	.align		4
        /*0010*/ 	.word	0x00000000
	.align		4
        /*0014*/ 	.word	0xfffffffe
	.align		4
        /*0018*/ 	.word	0x00000000
	.align		4
        /*001c*/ 	.word	0xfffffffd
	.align		4
        /*0020*/ 	.word	0x00000000
	.align		4
        /*0024*/ 	.word	0xfffffffc


//--------------------- .nv.constant4             --------------------------
	.section	.nv.constant4,"a",@progbits
	.align	8
	.align		8
.nv.constant4:
        /*0000*/ 	.dword	vprintf
	.align		8
        /*0008*/ 	.dword	$str


//--------------------- .text._Z6kernelv          --------------------------
	.section	.text._Z6kernelv,"ax",@progbits
	.align	128
        .global         _Z6kernelv
        .type           _Z6kernelv,@function
        .size           _Z6kernelv,(.L_x_2 - _Z6kernelv)
        .other          _Z6kernelv,@"STO_CUDA_ENTRY STV_DEFAULT"
_Z6kernelv:
.text._Z6kernelv:
[----:B------:R-:W0:Y:S01]  /*0000*/  LDC R1, c[0x0][0x37c] ;  /* 0x0000df00ff017b82 */ /* 0x000e220000000800 */
[----:B------:R-:W-:Y:S01]  /*0010*/  MOV R0, 0x0 ;  /* 0x0000000000007802 */ /* 0x000fe20000000f00 */
[----:B------:R-:W1:Y:S01]  /*0020*/  LDCU.64 UR4, c[0x4][0x8] ;  /* 0x01000100ff0477ac */ /* 0x000e620008000a00 */
[----:B------:R-:W-:-:S05]  /*0030*/  CS2R R6, SRZ ;  /* 0x0000000000067805 */ /* 0x000fca000001ff00 */
[----:B------:R2:W3:Y:S01]  /*0040*/  LDC.64 R2, c[0x4][R0] ;  /* 0x0100000000027b82 */ /* 0x0004e20000000a00 */
[----:B-1----:R-:W-:Y:S02]  /*0050*/  IMAD.U32 R4, RZ, RZ, UR4 ;  /* 0x00000004ff047e24 */ /* 0x002fe4000f8e00ff */
[----:B--2---:R-:W-:-:S07]  /*0060*/  IMAD.U32 R5, RZ, RZ, UR5 ;  /* 0x00000005ff057e24 */ /* 0x004fce000f8e00ff */
[----:B------:R-:W-:-:S07]  /*0070*/  LEPC R20, `(.L_x_0) ;  /* 0x000000001014794e */ /* 0x000fce0000000000 */
[----:B0--3--:R-:W-:Y:S05]  /*0080*/  CALL.ABS.NOINC R2 ;  /* 0x0000000002007343 */ /* 0x009fea0003c00000 */
.L_x_0:
[----:B------:R-:W-:Y:S05]  /*0090*/  WARPSYNC.ALL ;  /* 0x0000000000007948 */ /* 0x000fea0003800000 */
[----:B------:R-:W-:Y:S06]  /*00a0*/  BAR.SYNC.DEFER_BLOCKING 0x0 ;  /* 0x0000000000007b1d */ /* 0x000fec0000010000 */
[----:B------:R-:W-:Y:S05]  /*00b0*/  EXIT ;  /* 0x000000000000794d */ /* 0x000fea0003800000 */
.L_x_1:
[----:B------:R-:W-:-:S00]  /*00c0*/  BRA `(.L_x_1) ;  /* 0xfffffffc00fc7947 */ /* 0x000fc0000383ffff */
[----:B------:R-:W-:-:S00]  /*00d0*/  NOP ;  /* 0x0000000000007918 */ /* 0x000fc00000000000 */
        /* <DEDUP_REMOVED lines=10> */
.L_x_2:


//--------------------- .nv.global.init           --------------------------
	.section	.nv.global.init,"aw",@progbits
.nv.global.init:
	.type		$str,@object
	.size		$str,(.L_0 - $str)
$str:
        /*0000*/ 	.byte	0x68, 0x65, 0x6c, 0x6c, 0x6f, 0x20, 0x63, 0x75, 0x64, 0x61, 0x0a, 0x00
.L_0:


//--------------------- .nv.shared.reserved.0     --------------------------
	.section	.nv.shared.reserved.0,"aw",@nobits
	.weak		__nv_reservedSMEM_offset_0_alias
	.size		__nv_reservedSMEM_offset_0_alias, 0, 64
	.other		__nv_reservedSMEM_offset_0_alias,@"STO_CUDA_RESERVED_SHARED STV_DEFAULT"
__nv_reservedSMEM_offset_0_alias:
	.zero		0
	.zero		64


//--------------------- .nv.constant0._Z6kernelv  --------------------------
	.section	.nv.constant0._Z6kernelv,"a",@progbits
	.sectionflags	@""
	.align	4
.nv.constant0._Z6kernelv:
	.zero		896


//--------------------- SYMBOLS --------------------------

	.type		.nv.reservedSmem.offset0,@object
	.size		.nv.reservedSmem.offset0,0x4
	.type		vprintf,@function
